//
// Generated by NVIDIA NVVM Compiler
//
// Compiler Build ID: CL-36424714
// Cuda compilation tools, release 13.0, V13.0.88
// Based on NVVM 20.0.0
//

.version 9.0
.target sm_100
.address_size 64

	// .globl	_Z13laplaceSolverPfS_ii
// _ZZ18laplaceSolvershmemPfS_iiE5shmem has been demoted
// _ZZ18laplaceSolvershmemPfS_iiE9shmem_res has been demoted

.visible .entry _Z13laplaceSolverPfS_ii(
	.param .u64 .ptr .align 1 _Z13laplaceSolverPfS_ii_param_0,
	.param .u64 .ptr .align 1 _Z13laplaceSolverPfS_ii_param_1,
	.param .u32 _Z13laplaceSolverPfS_ii_param_2,
	.param .u32 _Z13laplaceSolverPfS_ii_param_3
)
{
	.reg .pred 	%p<8>;
	.reg .b32 	%r<27>;
	.reg .b32 	%f<10>;
	.reg .b64 	%rd<16>;

	ld.param.u64 	%rd3, [_Z13laplaceSolverPfS_ii_param_0];
	ld.param.u64 	%rd4, [_Z13laplaceSolverPfS_ii_param_1];
	ld.param.u32 	%r5, [_Z13laplaceSolverPfS_ii_param_2];
	ld.param.u32 	%r6, [_Z13laplaceSolverPfS_ii_param_3];
	cvta.to.global.u64 	%rd1, %rd4;
	cvta.to.global.u64 	%rd2, %rd3;
	mov.u32 	%r8, %ctaid.x;
	shl.b32 	%r9, %r8, 5;
	mov.u32 	%r10, %ctaid.y;
	shl.b32 	%r11, %r10, 5;
	mov.u32 	%r12, %tid.x;
	add.s32 	%r1, %r9, %r12;
	mov.u32 	%r13, %tid.y;
	add.s32 	%r14, %r11, %r13;
	mul.lo.s32 	%r2, %r5, %r14;
	add.s32 	%r3, %r2, %r1;
	div.s32 	%r15, %r3, %r5;
	mul.lo.s32 	%r16, %r15, %r5;
	sub.s32 	%r17, %r3, %r16;
	setp.ne.s32 	%p1, %r17, 0;
	add.s32 	%r20, %r5, -1;
	setp.ne.s32 	%p2, %r17, %r20;
	and.pred  	%p3, %p1, %p2;
	setp.ne.s32 	%p4, %r15, 0;
	and.pred  	%p5, %p3, %p4;
	add.s32 	%r21, %r6, -1;
	setp.ne.s32 	%p6, %r15, %r21;
	and.pred  	%p7, %p5, %p6;
	@%p7 bra 	$L__BB0_2;
	mul.wide.s32 	%rd13, %r3, 4;
	add.s64 	%rd14, %rd2, %rd13;
	ld.global.f32 	%f9, [%rd14];
	add.s64 	%rd15, %rd1, %rd13;
	st.global.f32 	[%rd15], %f9;
	bra.uni 	$L__BB0_3;
$L__BB0_2:
	add.s32 	%r22, %r2, %r5;
	add.s32 	%r23, %r3, %r5;
	mul.wide.s32 	%rd5, %r23, 4;
	add.s64 	%rd6, %rd2, %rd5;
	ld.global.f32 	%f1, [%rd6];
	shl.b32 	%r24, %r5, 1;
	sub.s32 	%r25, %r22, %r24;
	add.s32 	%r26, %r25, %r1;
	mul.wide.s32 	%rd7, %r26, 4;
	add.s64 	%rd8, %rd2, %rd7;
	ld.global.f32 	%f2, [%rd8];
	add.f32 	%f3, %f1, %f2;
	mul.wide.s32 	%rd9, %r5, 4;
	add.s64 	%rd10, %rd8, %rd9;
	ld.global.f32 	%f4, [%rd10+4];
	add.f32 	%f5, %f3, %f4;
	ld.global.f32 	%f6, [%rd10+-4];
	add.f32 	%f7, %f5, %f6;
	mul.f32 	%f8, %f7, 0f3E800000;
	mul.wide.s32 	%rd11, %r3, 4;
	add.s64 	%rd12, %rd1, %rd11;
	st.global.f32 	[%rd12], %f8;
$L__BB0_3:
	ret;

}
	// .globl	_Z18laplaceSolvershmemPfS_ii
.visible .entry _Z18laplaceSolvershmemPfS_ii(
	.param .u64 .ptr .align 1 _Z18laplaceSolvershmemPfS_ii_param_0,
	.param .u64 .ptr .align 1 _Z18laplaceSolvershmemPfS_ii_param_1,
	.param .u32 _Z18laplaceSolvershmemPfS_ii_param_2,
	.param .u32 _Z18laplaceSolvershmemPfS_ii_param_3
)
{
	.reg .pred 	%p<5>;
	.reg .b32 	%r<36>;
	.reg .b32 	%f<15>;
	.reg .b64 	%rd<17>;
	// demoted variable
	.shared .align 4 .b8 _ZZ18laplaceSolvershmemPfS_iiE5shmem[4624];
	// demoted variable
	.shared .align 4 .b8 _ZZ18laplaceSolvershmemPfS_iiE9shmem_res[4096];
	ld.param.u64 	%rd3, [_Z18laplaceSolvershmemPfS_ii_param_0];
	ld.param.u64 	%rd2, [_Z18laplaceSolvershmemPfS_ii_param_1];
	ld.param.u32 	%r8, [_Z18laplaceSolvershmemPfS_ii_param_2];
	cvta.to.global.u64 	%rd1, %rd3;
	mov.u32 	%r9, %ctaid.y;
	mul.lo.s32 	%r10, %r9, %r8;
	shl.b32 	%r11, %r10, 5;
	mov.u32 	%r12, %ctaid.x;
	shl.b32 	%r13, %r12, 5;
	add.s32 	%r1, %r11, %r13;
	mov.u32 	%r2, %tid.y;
	mad.lo.s32 	%r14, %r8, %r2, %r8;
	mov.u32 	%r3, %tid.x;
	add.s32 	%r15, %r3, %r14;
	add.s32 	%r16, %r15, %r1;
	add.s32 	%r4, %r16, 1;
	mul.wide.u32 	%rd4, %r4, 4;
	add.s64 	%rd5, %rd1, %rd4;
	ld.global.f32 	%f1, [%rd5];
	mov.u32 	%r17, _ZZ18laplaceSolvershmemPfS_iiE5shmem;
	mad.lo.s32 	%r5, %r2, 136, %r17;
	add.s32 	%r6, %r5, 136;
	shl.b32 	%r18, %r3, 2;
	add.s32 	%r7, %r6, %r18;
	st.shared.f32 	[%r7+4], %f1;
	setp.eq.s32 	%p1, %r3, 31;
	@%p1 bra 	$L__BB1_3;
	setp.ne.s32 	%p2, %r3, 0;
	@%p2 bra 	$L__BB1_4;
	mad.lo.s32 	%r21, %r8, %r2, %r1;
	mul.wide.u32 	%rd8, %r21, 4;
	add.s64 	%rd9, %rd1, %rd8;
	ld.global.f32 	%f3, [%rd9];
	st.shared.f32 	[%r6], %f3;
	bra.uni 	$L__BB1_8;
$L__BB1_3:
	mad.lo.s32 	%r19, %r8, %r2, %r1;
	add.s32 	%r20, %r19, 31;
	mul.wide.u32 	%rd6, %r20, 4;
	add.s64 	%rd7, %rd1, %rd6;
	ld.global.f32 	%f2, [%rd7];
	st.shared.f32 	[%r5+268], %f2;
	bra.uni 	$L__BB1_8;
$L__BB1_4:
	setp.eq.s32 	%p3, %r2, 31;
	@%p3 bra 	$L__BB1_7;
	setp.ne.s32 	%p4, %r2, 0;
	@%p4 bra 	$L__BB1_8;
	add.s32 	%r27, %r1, %r3;
	mul.wide.u32 	%rd12, %r27, 4;
	add.s64 	%rd13, %rd1, %rd12;
	ld.global.f32 	%f5, [%rd13];
	add.s32 	%r30, %r17, %r18;
	st.shared.f32 	[%r30+4], %f5;
	bra.uni 	$L__BB1_8;
$L__BB1_7:
	mad.lo.s32 	%r22, %r8, 31, %r3;
	add.s32 	%r23, %r22, %r1;
	mul.wide.u32 	%rd10, %r23, 4;
	add.s64 	%rd11, %rd1, %rd10;
	ld.global.f32 	%f4, [%rd11];
	add.s32 	%r26, %r17, %r18;
	st.shared.f32 	[%r26+4492], %f4;
$L__BB1_8:
	cvta.to.global.u64 	%rd14, %rd2;
	bar.sync 	0;
	ld.shared.f32 	%f6, [%r7+-132];
	ld.shared.f32 	%f7, [%r7+140];
	add.f32 	%f8, %f6, %f7;
	ld.shared.f32 	%f9, [%r7];
	add.f32 	%f10, %f8, %f9;
	ld.shared.f32 	%f11, [%r7+8];
	add.f32 	%f12, %f10, %f11;
	mul.f32 	%f13, %f12, 0f3E800000;
	shl.b32 	%r31, %r2, 7;
	mov.u32 	%r32, _ZZ18laplaceSolvershmemPfS_iiE9shmem_res;
	add.s32 	%r33, %r32, %r31;
	add.s32 	%r35, %r33, %r18;
	st.shared.f32 	[%r35], %f13;
	bar.sync 	0;
	ld.shared.f32 	%f14, [%r35];
	add.s64 	%rd16, %rd14, %rd4;
	st.global.f32 	[%rd16], %f14;
	ret;

}


// ===== COMPILED SASS (sm_100) =====

	.target	sm_100

	.elftype	@"ET_EXEC"


//--------------------- .note.nv.tkinfo           --------------------------
	.section	.note.nv.tkinfo,"",@"SHT_NOTE"
	.sectionflags	@"SHF_NOTE_NV_TKINFO"
	.tkinfo
        /*0018*/ 	.word	0x00000002
        /*0030*/ 	.string	""
        /*0030*/ 	.string	"ptxas"
        /*0030*/ 	.string	"Cuda compilation tools, release 13.0, V13.0.88"
        /*0030*/ 	.string	"Build cuda_13.0.r13.0/compiler.36424714_0"
        /*0030*/ 	.string	"-arch sm_100 -m 64 "



//--------------------- .note.nv.cuinfo           --------------------------
	.section	.note.nv.cuinfo,"",@"SHT_NOTE"
	.sectionflags	@"SHF_NOTE_NV_CUINFO"
        /*0018*/ 	.short	0x0002
        /*001a*/ 	.short	0x0064
        /*001c*/ 	.short	0x0082
	.zero		2


//--------------------- .nv.info                  --------------------------
	.section	.nv.info,"",@"SHT_CUDA_INFO"
	.align	4


	//----- nvinfo : EIATTR_REGCOUNT
	.align		4
        /*0000*/ 	.byte	0x04, 0x2f
        /*0002*/ 	.short	(.L_1 - .L_0)
	.align		4
.L_0:
        /*0004*/ 	.word	index@(_Z13laplaceSolverPfS_ii)
        /*0008*/ 	.word	0x00000010


	//----- nvinfo : EIATTR_FRAME_SIZE
	.align		4
.L_1:
        /*000c*/ 	.byte	0x04, 0x11
        /*000e*/ 	.short	(.L_3 - .L_2)
	.align		4
.L_2:
        /*0010*/ 	.word	index@(_Z13laplaceSolverPfS_ii)
        /*0014*/ 	.word	0x00000000


	//----- nvinfo : EIATTR_REGCOUNT
	.align		4
.L_3:
        /*0018*/ 	.byte	0x04, 0x2f
        /*001a*/ 	.short	(.L_5 - .L_4)
	.align		4
.L_4:
        /*001c*/ 	.word	index@(_Z18laplaceSolvershmemPfS_ii)
        /*0020*/ 	.word	0x00000014


	//----- nvinfo : EIATTR_FRAME_SIZE
	.align		4
.L_5:
        /*0024*/ 	.byte	0x04, 0x11
        /*0026*/ 	.short	(.L_7 - .L_6)
	.align		4
.L_6:
        /*0028*/ 	.word	index@(_Z18laplaceSolvershmemPfS_ii)
        /*002c*/ 	.word	0x00000000


	//----- nvinfo : EIATTR_MIN_STACK_SIZE
	.align		4
.L_7:
        /*0030*/ 	.byte	0x04, 0x12
        /*0032*/ 	.short	(.L_9 - .L_8)
	.align		4
.L_8:
        /*0034*/ 	.word	index@(_Z18laplaceSolvershmemPfS_ii)
        /*0038*/ 	.word	0x00000000


	//----- nvinfo : EIATTR_MIN_STACK_SIZE
	.align		4
.L_9:
        /*003c*/ 	.byte	0x04, 0x12
        /*003e*/ 	.short	(.L_11 - .L_10)
	.align		4
.L_10:
        /*0040*/ 	.word	index@(_Z13laplaceSolverPfS_ii)
        /*0044*/ 	.word	0x00000000
.L_11:


//--------------------- .nv.compat                --------------------------
	.section	.nv.compat,"",@"SHT_CUDA_COMPAT_INFO"
	.align	4
        /*0000*/ 	.byte	0x02, 0x09, 0x00, 0x00, 0x02, 0x02, 0x01, 0x00, 0x02, 0x05, 0x05, 0x00, 0x03, 0x07, 0x01, 0x01
        /*0010*/ 	.byte	0x02, 0x03, 0x00, 0x00, 0x02, 0x06, 0x01, 0x00, 0x04, 0x0b, 0x08, 0x00, 0x09, 0x00, 0x00, 0x00
        /*0020*/ 	.byte	0x00, 0x00, 0x00, 0x00


//--------------------- .nv.info._Z18laplaceSolvershmemPfS_ii --------------------------
	.section	.nv.info._Z18laplaceSolvershmemPfS_ii,"",@"SHT_CUDA_INFO"
	.sectionflags	@""
	.align	4


	//----- nvinfo : EIATTR_CUDA_API_VERSION
	.align		4
        /*0000*/ 	.byte	0x04, 0x37
        /*0002*/ 	.short	(.L_13 - .L_12)
.L_12:
        /*0004*/ 	.word	0x00000082


	//----- nvinfo : EIATTR_KPARAM_INFO
	.align		4
.L_13:
        /*0008*/ 	.byte	0x04, 0x17
        /*000a*/ 	.short	(.L_15 - .L_14)
.L_14:
        /*000c*/ 	.word	0x00000000
        /*0010*/ 	.short	0x0003
        /*0012*/ 	.short	0x0014
        /*0014*/ 	.byte	0x00, 0xf0, 0x11, 0x00


	//----- nvinfo : EIATTR_KPARAM_INFO
	.align		4
.L_15:
        /*0018*/ 	.byte	0x04, 0x17
        /*001a*/ 	.short	(.L_17 - .L_16)
.L_16:
        /*001c*/ 	.word	0x00000000
        /*0020*/ 	.short	0x0002
        /*0022*/ 	.short	0x0010
        /*0024*/ 	.byte	0x00, 0xf0, 0x11, 0x00


	//----- nvinfo : EIATTR_KPARAM_INFO
	.align		4
.L_17:
        /*0028*/ 	.byte	0x04, 0x17
        /*002a*/ 	.short	(.L_19 - .L_18)
.L_18:
        /*002c*/ 	.word	0x00000000
        /*0030*/ 	.short	0x0001
        /*0032*/ 	.short	0x0008
        /*0034*/ 	.byte	0x00, 0xf5, 0x21, 0x00


	//----- nvinfo : EIATTR_KPARAM_INFO
	.align		4
.L_19:
        /*0038*/ 	.byte	0x04, 0x17
        /*003a*/ 	.short	(.L_21 - .L_20)
.L_20:
        /*003c*/ 	.word	0x00000000
        /*0040*/ 	.short	0x0000
        /*0042*/ 	.short	0x0000
        /*0044*/ 	.byte	0x00, 0xf5, 0x21, 0x00


	//----- nvinfo : EIATTR_SPARSE_MMA_MASK
	.align		4
.L_21:
        /*0048*/ 	.byte	0x03, 0x50
        /*004a*/ 	.short	0x0000


	//----- nvinfo : EIATTR_MAXREG_COUNT
	.align		4
        /*004c*/ 	.byte	0x03, 0x1b
        /*004e*/ 	.short	0x00ff


	//----- nvinfo : EIATTR_NUM_BARRIERS
	.align		4
        /*0050*/ 	.byte	0x02, 0x4c
        /*0052*/ 	.byte	0x01
	.zero		1


	//----- nvinfo : EIATTR_MERCURY_ISA_VERSION
	.align		4
        /*0054*/ 	.byte	0x03, 0x5f
        /*0056*/ 	.short	0x0101


	//----- nvinfo : EIATTR_VRC_CTA_INIT_COUNT
	.align		4
        /*0058*/ 	.byte	0x02, 0x4a
	.zero		1
	.zero		1


	//----- nvinfo : EIATTR_EXIT_INSTR_OFFSETS
	.align		4
        /*005c*/ 	.byte	0x04, 0x1c
        /*005e*/ 	.short	(.L_23 - .L_22)


	//   ....[0]....
.L_22:
        /*0060*/ 	.word	0x00000490


	//----- nvinfo : EIATTR_CRS_STACK_SIZE
	.align		4
.L_23:
        /*0064*/ 	.byte	0x04, 0x1e
        /*0066*/ 	.short	(.L_25 - .L_24)
.L_24:
        /*0068*/ 	.word	0x00000000


	//----- nvinfo : EIATTR_CBANK_PARAM_SIZE
	.align		4
.L_25:
        /*006c*/ 	.byte	0x03, 0x19
        /*006e*/ 	.short	0x0018


	//----- nvinfo : EIATTR_PARAM_CBANK
	.align		4
        /*0070*/ 	.byte	0x04, 0x0a
        /*0072*/ 	.short	(.L_27 - .L_26)
	.align		4
.L_26:
        /*0074*/ 	.word	index@(.nv.constant0._Z18laplaceSolvershmemPfS_ii)
        /*0078*/ 	.short	0x0380
        /*007a*/ 	.short	0x0018


	//----- nvinfo : EIATTR_SW_WAR
	.align		4
.L_27:
        /*007c*/ 	.byte	0x04, 0x36
        /*007e*/ 	.short	(.L_29 - .L_28)
.L_28:
        /*0080*/ 	.word	0x00000008
.L_29:


//--------------------- .nv.info._Z13laplaceSolverPfS_ii --------------------------
	.section	.nv.info._Z13laplaceSolverPfS_ii,"",@"SHT_CUDA_INFO"
	.sectionflags	@""
	.align	4


	//----- nvinfo : EIATTR_CUDA_API_VERSION
	.align		4
        /*0000*/ 	.byte	0x04, 0x37
        /*0002*/ 	.short	(.L_31 - .L_30)
.L_30:
        /*0004*/ 	.word	0x00000082


	//----- nvinfo : EIATTR_KPARAM_INFO
	.align		4
.L_31:
        /*0008*/ 	.byte	0x04, 0x17
        /*000a*/ 	.short	(.L_33 - .L_32)
.L_32:
        /*000c*/ 	.word	0x00000000
        /*0010*/ 	.short	0x0003
        /*0012*/ 	.short	0x0014
        /*0014*/ 	.byte	0x00, 0xf0, 0x11, 0x00


	//----- nvinfo : EIATTR_KPARAM_INFO
	.align		4
.L_33:
        /*0018*/ 	.byte	0x04, 0x17
        /*001a*/ 	.short	(.L_35 - .L_34)
.L_34:
        /*001c*/ 	.word	0x00000000
        /*0020*/ 	.short	0x0002
        /*0022*/ 	.short	0x0010
        /*0024*/ 	.byte	0x00, 0xf0, 0x11, 0x00


	//----- nvinfo : EIATTR_KPARAM_INFO
	.align		4
.L_35:
        /*0028*/ 	.byte	0x04, 0x17
        /*002a*/ 	.short	(.L_37 - .L_36)
.L_36:
        /*002c*/ 	.word	0x00000000
        /*0030*/ 	.short	0x0001
        /*0032*/ 	.short	0x0008
        /*0034*/ 	.byte	0x00, 0xf5, 0x21, 0x00


	//----- nvinfo : EIATTR_KPARAM_INFO
	.align		4
.L_37:
        /*0038*/ 	.byte	0x04, 0x17
        /*003a*/ 	.short	(.L_39 - .L_38)
.L_38:
        /*003c*/ 	.word	0x00000000
        /*0040*/ 	.short	0x0000
        /*0042*/ 	.short	0x0000
        /*0044*/ 	.byte	0x00, 0xf5, 0x21, 0x00


	//----- nvinfo : EIATTR_SPARSE_MMA_MASK
	.align		4
.L_39:
        /*0048*/ 	.byte	0x03, 0x50
        /*004a*/ 	.short	0x0000


	//----- nvinfo : EIATTR_MAXREG_COUNT
	.align		4
        /*004c*/ 	.byte	0x03, 0x1b
        /*004e*/ 	.short	0x00ff


	//----- nvinfo : EIATTR_MERCURY_ISA_VERSION
	.align		4
        /*0050*/ 	.byte	0x03, 0x5f
        /*0052*/ 	.short	0x0101


	//----- nvinfo : EIATTR_VRC_CTA_INIT_COUNT
	.align		4
        /*0054*/ 	.byte	0x02, 0x4a
	.zero		1
	.zero		1


	//----- nvinfo : EIATTR_EXIT_INSTR_OFFSETS
	.align		4
        /*0058*/ 	.byte	0x04, 0x1c
        /*005a*/ 	.short	(.L_41 - .L_40)


	//   ....[0]....
.L_40:
        /*005c*/ 	.word	0x00000310


	//   ....[1]....
        /*0060*/ 	.word	0x00000460


	//----- nvinfo : EIATTR_CRS_STACK_SIZE
	.align		4
.L_41:
        /*0064*/ 	.byte	0x04, 0x1e
        /*0066*/ 	.short	(.L_43 - .L_42)
.L_42:
        /*0068*/ 	.word	0x00000000


	//----- nvinfo : EIATTR_CBANK_PARAM_SIZE
	.align		4
.L_43:
        /*006c*/ 	.byte	0x03, 0x19
        /*006e*/ 	.short	0x0018


	//----- nvinfo : EIATTR_PARAM_CBANK
	.align		4
        /*0070*/ 	.byte	0x04, 0x0a
        /*0072*/ 	.short	(.L_45 - .L_44)
	.align		4
.L_44:
        /*0074*/ 	.word	index@(.nv.constant0._Z13laplaceSolverPfS_ii)
        /*0078*/ 	.short	0x0380
        /*007a*/ 	.short	0x0018


	//----- nvinfo : EIATTR_SW_WAR
	.align		4
.L_45:
        /*007c*/ 	.byte	0x04, 0x36
        /*007e*/ 	.short	(.L_47 - .L_46)
.L_46:
        /*0080*/ 	.word	0x00000008
.L_47:


//--------------------- .nv.callgraph             --------------------------
	.section	.nv.callgraph,"",@"SHT_CUDA_CALLGRAPH"
	.align	4
	.sectionentsize	8
	.align		4
        /*0000*/ 	.word	0x00000000
	.align		4
        /*0004*/ 	.word	0xffffffff
	.align		4
        /*0008*/ 	.word	0x00000000
	.align		4
        /*000c*/ 	.word	0xfffffffe
	.align		4
        /*0010*/ 	.word	0x00000000
	.align		4
        /*0014*/ 	.word	0xfffffffd
	.align		4
        /*0018*/ 	.word	0x00000000
	.align		4
        /*001c*/ 	.word	0xfffffffc


//--------------------- .text._Z18laplaceSolvershmemPfS_ii --------------------------
	.section	.text._Z18laplaceSolvershmemPfS_ii,"ax",@progbits
	.align	128
        .global         _Z18laplaceSolvershmemPfS_ii
        .type           _Z18laplaceSolvershmemPfS_ii,@function
        .size           _Z18laplaceSolvershmemPfS_ii,(.L_x_8 - _Z18laplaceSolvershmemPfS_ii)
        .other          _Z18laplaceSolvershmemPfS_ii,@"STO_CUDA_ENTRY STV_DEFAULT"
_Z18laplaceSolvershmemPfS_ii:
.text._Z18laplaceSolvershmemPfS_ii:
[----:B------:R-:W-:Y:S01]  /*0000*/  LDC R1, c[0x0][0x37c] ;  /* 0x0000df00ff017b82 */ /* 0x000fe20000000800 */
[----:B------:R-:W0:Y:S07]  /*0010*/  S2R R5, SR_CTAID.X ;  /* 0x0000000000057919 */ /* 0x000e2e0000002500 */
[----:B------:R-:W0:Y:S01]  /*0020*/  S2UR UR4, SR_CTAID.Y ;  /* 0x00000000000479c3 */ /* 0x000e220000002600 */
[----:B------:R-:W1:Y:S01]  /*0030*/  S2R R0, SR_TID.Y ;  /* 0x0000000000007919 */ /* 0x000e620000002200 */
[----:B------:R-:W2:Y:S06]  /*0040*/  S2R R4, SR_TID.X ;  /* 0x0000000000047919 */ /* 0x000eac0000002100 */
[----:B------:R-:W0:Y:S08]  /*0050*/  LDC R17, c[0x0][0x390] ;  /* 0x0000e400ff117b82 */ /* 0x000e300000000800 */
[----:B------:R-:W3:Y:S01]  /*0060*/  LDC.64 R2, c[0x0][0x380] ;  /* 0x0000e000ff027b82 */ /* 0x000ee20000000a00 */
[----:B0-----:R-:W-:Y:S01]  /*0070*/  IMAD R9, R17, UR4, R5 ;  /* 0x0000000411097c24 */ /* 0x001fe2000f8e0205 */
[----:B------:R-:W0:Y:S01]  /*0080*/  LDCU.64 UR4, c[0x0][0x358] ;  /* 0x00006b00ff0477ac */ /* 0x000e220008000a00 */
[----:B-1----:R-:W-:-:S03]  /*0090*/  IMAD R5, R0, R17, R17 ;  /* 0x0000001100057224 */ /* 0x002fc600078e0211 */
[----:B------:R-:W-:-:S04]  /*00a0*/  SHF.L.U32 R9, R9, 0x5, RZ ;  /* 0x0000000509097819 */ /* 0x000fc800000006ff */
[----:B--2---:R-:W-:-:S04]  /*00b0*/  IADD3 R5, PT, PT, R9, R4, R5 ;  /* 0x0000000409057210 */ /* 0x004fc80007ffe005 */
[----:B------:R-:W-:-:S05]  /*00c0*/  IADD3 R5, PT, PT, R5, 0x1, RZ ;  /* 0x0000000105057810 */ /* 0x000fca0007ffe0ff */
[----:B---3--:R-:W-:-:S06]  /*00d0*/  IMAD.WIDE.U32 R10, R5, 0x4, R2 ;  /* 0x00000004050a7825 */ /* 0x008fcc00078e0002 */
[----:B0-----:R-:W2:Y:S01]  /*00e0*/  LDG.E R11, desc[UR4][R10.64] ;  /* 0x000000040a0b7981 */ /* 0x001ea2000c1e1900 */
[----:B------:R-:W-:Y:S01]  /*00f0*/  MOV R7, 0x400 ;  /* 0x0000040000077802 */ /* 0x000fe20000000f00 */
[----:B------:R-:W-:Y:S01]  /*0100*/  BSSY.RECONVERGENT B0, `(.L_x_0) ;  /* 0x0000025000007945 */ /* 0x000fe20003800200 */
[----:B------:R-:W-:Y:S01]  /*0110*/  ISETP.NE.AND P0, PT, R4, 0x1f, PT ;  /* 0x0000001f0400780c */ /* 0x000fe20003f05270 */
[----:B------:R-:W0:Y:S02]  /*0120*/  S2R R6, SR_CgaCtaId ;  /* 0x0000000000067919 */ /* 0x000e240000008800 */
[----:B0-----:R-:W-:-:S05]  /*0130*/  LEA R13, R6, R7, 0x18 ;  /* 0x00000007060d7211 */ /* 0x001fca00078ec0ff */
[----:B------:R-:W-:-:S05]  /*0140*/  IMAD R15, R0, 0x88, R13 ;  /* 0x00000088000f7824 */ /* 0x000fca00078e020d */
[----:B------:R-:W-:-:S05]  /*0150*/  LEA R8, R4, R15, 0x2 ;  /* 0x0000000f04087211 */ /* 0x000fca00078e10ff */
[----:B--2---:R0:W-:Y:S01]  /*0160*/  STS [R8+0x8c], R11 ;  /* 0x00008c0b08007388 */ /* 0x0041e20000000800 */
[----:B------:R-:W-:Y:S05]  /*0170*/  @!P0 BRA `(.L_x_1) ;  /* 0x0000000000608947 */ /* 0x000fea0003800000 */
[----:B------:R-:W-:-:S13]  /*0180*/  ISETP.NE.AND P0, PT, R4, RZ, PT ;  /* 0x000000ff0400720c */ /* 0x000fda0003f05270 */
[----:B------:R-:W-:Y:S05]  /*0190*/  @P0 BRA `(.L_x_2) ;  /* 0x0000000000140947 */ /* 0x000fea0003800000 */
[----:B------:R-:W-:-:S04]  /*01a0*/  IMAD R9, R0, R17, R9 ;  /* 0x0000001100097224 */ /* 0x000fc800078e0209 */
[----:B------:R-:W-:-:S06]  /*01b0*/  IMAD.WIDE.U32 R2, R9, 0x4, R2 ;  /* 0x0000000409027825 */ /* 0x000fcc00078e0002 */
[----:B------:R-:W2:Y:S04]  /*01c0*/  LDG.E R2, desc[UR4][R2.64] ;  /* 0x0000000402027981 */ /* 0x000ea8000c1e1900 */
[----:B--2---:R1:W-:Y:S01]  /*01d0*/  STS [R15+0x88], R2 ;  /* 0x000088020f007388 */ /* 0x0043e20000000800 */
[----:B------:R-:W-:Y:S05]  /*01e0*/  BRA `(.L_x_3) ;  /* 0x0000000000587947 */ /* 0x000fea0003800000 */
.L_x_2:
[----:B------:R-:W-:-:S13]  /*01f0*/  ISETP.NE.AND P0, PT, R0, 0x1f, PT ;  /* 0x0000001f0000780c */ /* 0x000fda0003f05270 */
[----:B------:R-:W-:Y:S05]  /*0200*/  @!P0 BRA `(.L_x_4) ;  /* 0x0000000000208947 */ /* 0x000fea0003800000 */
[----:B------:R-:W-:-:S13]  /*0210*/  ISETP.NE.AND P0, PT, R0, RZ, PT ;  /* 0x000000ff0000720c */ /* 0x000fda0003f05270 */
[----:B------:R-:W-:Y:S05]  /*0220*/  @P0 BRA `(.L_x_3) ;  /* 0x0000000000480947 */ /* 0x000fea0003800000 */
[----:B------:R-:W-:-:S05]  /*0230*/  IADD3 R9, PT, PT, R9, R4, RZ ;  /* 0x0000000409097210 */ /* 0x000fca0007ffe0ff */
[----:B------:R-:W-:-:S06]  /*0240*/  IMAD.WIDE.U32 R2, R9, 0x4, R2 ;  /* 0x0000000409027825 */ /* 0x000fcc00078e0002 */
[----:B------:R-:W2:Y:S01]  /*0250*/  LDG.E R2, desc[UR4][R2.64] ;  /* 0x0000000402027981 */ /* 0x000ea2000c1e1900 */
[----:B------:R-:W-:-:S05]  /*0260*/  LEA R13, R4, R13, 0x2 ;  /* 0x0000000d040d7211 */ /* 0x000fca00078e10ff */
[----:B--2---:R3:W-:Y:S01]  /*0270*/  STS [R13+0x4], R2 ;  /* 0x000004020d007388 */ /* 0x0047e20000000800 */
[----:B------:R-:W-:Y:S05]  /*0280*/  BRA `(.L_x_3) ;  /* 0x0000000000307947 */ /* 0x000fea0003800000 */
.L_x_4:
[----:B------:R-:W-:-:S05]  /*0290*/  IMAD R10, R17, 0x1f, R4 ;  /* 0x0000001f110a7824 */ /* 0x000fca00078e0204 */
[----:B------:R-:W-:-:S05]  /*02a0*/  IADD3 R9, PT, PT, R9, R10, RZ ;  /* 0x0000000a09097210 */ /* 0x000fca0007ffe0ff */
[----:B------:R-:W-:-:S06]  /*02b0*/  IMAD.WIDE.U32 R2, R9, 0x4, R2 ;  /* 0x0000000409027825 */ /* 0x000fcc00078e0002 */
[----:B------:R-:W2:Y:S01]  /*02c0*/  LDG.E R2, desc[UR4][R2.64] ;  /* 0x0000000402027981 */ /* 0x000ea2000c1e1900 */
[----:B------:R-:W-:-:S05]  /*02d0*/  LEA R13, R4, R13, 0x2 ;  /* 0x0000000d040d7211 */ /* 0x000fca00078e10ff */
[----:B--2---:R2:W-:Y:S01]  /*02e0*/  STS [R13+0x118c], R2 ;  /* 0x00118c020d007388 */ /* 0x0045e20000000800 */
[----:B------:R-:W-:Y:S05]  /*02f0*/  BRA `(.L_x_3) ;  /* 0x0000000000147947 */ /* 0x000fea0003800000 */
.L_x_1:
[----:B------:R-:W-:-:S05]  /*0300*/  IMAD R9, R0, R17, R9 ;  /* 0x0000001100097224 */ /* 0x000fca00078e0209 */
[----:B------:R-:W-:-:S05]  /*0310*/  IADD3 R9, PT, PT, R9, 0x1f, RZ ;  /* 0x0000001f09097810 */ /* 0x000fca0007ffe0ff */
[----:B------:R-:W-:-:S06]  /*0320*/  IMAD.WIDE.U32 R2, R9, 0x4, R2 ;  /* 0x0000000409027825 */ /* 0x000fcc00078e0002 */
[----:B------:R-:W2:Y:S04]  /*0330*/  LDG.E R2, desc[UR4][R2.64] ;  /* 0x0000000402027981 */ /* 0x000ea8000c1e1900 */
[----:B--2---:R4:W-:Y:S02]  /*0340*/  STS [R15+0x10c], R2 ;  /* 0x00010c020f007388 */ /* 0x0049e40000000800 */
.L_x_3:
[----:B------:R-:W-:Y:S05]  /*0350*/  BSYNC.RECONVERGENT B0 ;  /* 0x0000000000007941 */ /* 0x000fea0003800200 */
.L_x_0:
[----:B------:R-:W-:Y:S01]  /*0360*/  BAR.SYNC.DEFER_BLOCKING 0x0 ;  /* 0x0000000000007b1d */ /* 0x000fe20000010000 */
[----:B------:R-:W-:-:S04]  /*0370*/  IADD3 R7, PT, PT, R7, 0x1210, RZ ;  /* 0x0000121007077810 */ /* 0x000fc80007ffe0ff */
[----:B------:R-:W-:-:S04]  /*0380*/  LEA R7, R6, R7, 0x18 ;  /* 0x0000000706077211 */ /* 0x000fc800078ec0ff */
[----:B------:R-:W-:-:S04]  /*0390*/  LEA R7, R0, R7, 0x7 ;  /* 0x0000000700077211 */ /* 0x000fc800078e38ff */
[----:B------:R-:W-:Y:S01]  /*03a0*/  LEA R7, R4, R7, 0x2 ;  /* 0x0000000704077211 */ /* 0x000fe200078e10ff */
[----:B-1234-:R-:W-:Y:S04]  /*03b0*/  LDS R2, [R8+0x4] ;  /* 0x0000040008027984 */ /* 0x01efe80000000800 */
[----:B------:R-:W1:Y:S04]  /*03c0*/  LDS R3, [R8+0x114] ;  /* 0x0001140008037984 */ /* 0x000e680000000800 */
[----:B------:R-:W2:Y:S04]  /*03d0*/  LDS R9, [R8+0x88] ;  /* 0x0000880008097984 */ /* 0x000ea80000000800 */
[----:B0-----:R-:W0:Y:S01]  /*03e0*/  LDS R11, [R8+0x90] ;  /* 0x00009000080b7984 */ /* 0x001e220000000800 */
[----:B-1----:R-:W-:-:S04]  /*03f0*/  FADD R2, R2, R3 ;  /* 0x0000000302027221 */ /* 0x002fc80000000000 */
[----:B--2---:R-:W-:-:S04]  /*0400*/  FADD R2, R2, R9 ;  /* 0x0000000902027221 */ /* 0x004fc80000000000 */
[----:B0-----:R-:W-:-:S04]  /*0410*/  FADD R2, R2, R11 ;  /* 0x0000000b02027221 */ /* 0x001fc80000000000 */
[----:B------:R-:W-:Y:S02]  /*0420*/  FMUL R0, R2, 0.25 ;  /* 0x3e80000002007820 */ /* 0x000fe40000400000 */
[----:B------:R-:W0:Y:S03]  /*0430*/  LDC.64 R2, c[0x0][0x388] ;  /* 0x0000e200ff027b82 */ /* 0x000e260000000a00 */
[----:B------:R-:W-:Y:S05]  /*0440*/  STS [R7], R0 ;  /* 0x0000000007007388 */ /* 0x000fea0000000800 */
[----:B------:R-:W-:Y:S01]  /*0450*/  BAR.SYNC.DEFER_BLOCKING 0x0 ;  /* 0x0000000000007b1d */ /* 0x000fe20000010000 */
[----:B0-----:R-:W-:-:S05]  /*0460*/  IMAD.WIDE.U32 R2, R5, 0x4, R2 ;  /* 0x0000000405027825 */ /* 0x001fca00078e0002 */
[----:B------:R-:W0:Y:S04]  /*0470*/  LDS R9, [R7] ;  /* 0x0000000007097984 */ /* 0x000e280000000800 */
[----:B0-----:R-:W-:Y:S01]  /*0480*/  STG.E desc[UR4][R2.64], R9 ;  /* 0x0000000902007986 */ /* 0x001fe2000c101904 */
[----:B------:R-:W-:Y:S05]  /*0490*/  EXIT ;  /* 0x000000000000794d */ /* 0x000fea0003800000 */
.L_x_5:
[----:B------:R-:W-:-:S00]  /*04a0*/  BRA `(.L_x_5) ;  /* 0xfffffffc00fc7947 */ /* 0x000fc0000383ffff */
[----:B------:R-:W-:-:S00]  /*04b0*/  NOP ;  /* 0x0000000000007918 */ /* 0x000fc00000000000 */
        /* <DEDUP_REMOVED lines=12> */
.L_x_8:


//--------------------- .text._Z13laplaceSolverPfS_ii --------------------------
	.section	.text._Z13laplaceSolverPfS_ii,"ax",@progbits
	.align	128
        .global         _Z13laplaceSolverPfS_ii
        .type           _Z13laplaceSolverPfS_ii,@function
        .size           _Z13laplaceSolverPfS_ii,(.L_x_9 - _Z13laplaceSolverPfS_ii)
        .other          _Z13laplaceSolverPfS_ii,@"STO_CUDA_ENTRY STV_DEFAULT"
_Z13laplaceSolverPfS_ii:
.text._Z13laplaceSolverPfS_ii:
[----:B------:R-:W-:Y:S08]  /*0000*/  LDC R1, c[0x0][0x37c] ;  /* 0x0000df00ff017b82 */ /* 0x000ff00000000800 */
[----:B------:R-:W0:Y:S01]  /*0010*/  LDC R3, c[0x0][0x390] ;  /* 0x0000e400ff037b82 */ /* 0x000e220000000800 */
[----:B------:R-:W1:Y:S01]  /*0020*/  S2R R2, SR_CTAID.X ;  /* 0x0000000000027919 */ /* 0x000e620000002500 */
[----:B------:R-:W2:Y:S01]  /*0030*/  LDCU UR4, c[0x0][0x394] ;  /* 0x00007280ff0477ac */ /* 0x000ea20008000800 */
[----:B------:R-:W1:Y:S01]  /*0040*/  S2R R7, SR_TID.X ;  /* 0x0000000000077919 */ /* 0x000e620000002100 */
[----:B------:R-:W3:Y:S01]  /*0050*/  S2R R8, SR_CTAID.Y ;  /* 0x0000000000087919 */ /* 0x000ee20000002600 */
[----:B------:R-:W3:Y:S01]  /*0060*/  S2R R9, SR_TID.Y ;  /* 0x0000000000097919 */ /* 0x000ee20000002200 */
[----:B--2---:R-:W-:Y:S01]  /*0070*/  UIADD3 UR4, UPT, UPT, UR4, -0x1, URZ ;  /* 0xffffffff04047890 */ /* 0x004fe2000fffe0ff */
[----:B0-----:R-:W-:-:S04]  /*0080*/  IABS R11, R3 ;  /* 0x00000003000b7213 */ /* 0x001fc80000000000 */
[----:B------:R-:W0:Y:S01]  /*0090*/  I2F.RP R6, R11 ;  /* 0x0000000b00067306 */ /* 0x000e220000209400 */
[----:B-1----:R-:W-:-:S07]  /*00a0*/  LEA R2, R2, R7, 0x5 ;  /* 0x0000000702027211 */ /* 0x002fce00078e28ff */
[----:B0-----:R-:W0:Y:S01]  /*00b0*/  MUFU.RCP R6, R6 ;  /* 0x0000000600067308 */ /* 0x001e220000001000 */
[----:B---3--:R-:W-:-:S04]  /*00c0*/  IMAD R8, R8, 0x20, R9 ;  /* 0x0000002008087824 */ /* 0x008fc800078e0209 */
[----:B------:R-:W-:Y:S01]  /*00d0*/  IMAD R0, R8, R3, R2 ;  /* 0x0000000308007224 */ /* 0x000fe200078e0202 */
[----:B0-----:R-:W-:-:S04]  /*00e0*/  IADD3 R4, PT, PT, R6, 0xffffffe, RZ ;  /* 0x0ffffffe06047810 */ /* 0x001fc80007ffe0ff */
[----:B------:R-:W-:Y:S01]  /*00f0*/  IABS R6, R0 ;  /* 0x0000000000067213 */ /* 0x000fe20000000000 */
[----:B------:R0:W1:Y:S02]  /*0100*/  F2I.FTZ.U32.TRUNC.NTZ R5, R4 ;  /* 0x0000000400057305 */ /* 0x000064000021f000 */
[----:B0-----:R-:W-:Y:S01]  /*0110*/  IMAD.MOV.U32 R4, RZ, RZ, RZ ;  /* 0x000000ffff047224 */ /* 0x001fe200078e00ff */
[----:B-1----:R-:W-:-:S05]  /*0120*/  IADD3 R10, PT, PT, RZ, -R5, RZ ;  /* 0x80000005ff0a7210 */ /* 0x002fca0007ffe0ff */
[----:B------:R-:W-:-:S04]  /*0130*/  IMAD R7, R10, R11, RZ ;  /* 0x0000000b0a077224 */ /* 0x000fc800078e02ff */
[----:B------:R-:W-:Y:S01]  /*0140*/  IMAD.HI.U32 R5, R5, R7, R4 ;  /* 0x0000000705057227 */ /* 0x000fe200078e0004 */
[----:B------:R-:W-:-:S05]  /*0150*/  IADD3 R7, PT, PT, R3, -0x1, RZ ;  /* 0xffffffff03077810 */ /* 0x000fca0007ffe0ff */
[----:B------:R-:W-:-:S05]  /*0160*/  IMAD.HI.U32 R5, R5, R6, RZ ;  /* 0x0000000605057227 */ /* 0x000fca00078e00ff */
[----:B------:R-:W-:-:S05]  /*0170*/  IADD3 R4, PT, PT, -R5, RZ, RZ ;  /* 0x000000ff05047210 */ /* 0x000fca0007ffe1ff */
[----:B------:R-:W-:-:S05]  /*0180*/  IMAD R4, R11, R4, R6 ;  /* 0x000000040b047224 */ /* 0x000fca00078e0206 */
[----:B------:R-:W-:-:S13]  /*0190*/  ISETP.GT.U32.AND P2, PT, R11, R4, PT ;  /* 0x000000040b00720c */ /* 0x000fda0003f44070 */
[-C--:B------:R-:W-:Y:S01]  /*01a0*/  @!P2 IADD3 R4, PT, PT, R4, -R11.reuse, RZ ;  /* 0x8000000b0404a210 */ /* 0x080fe20007ffe0ff */
[----:B------:R-:W-:Y:S01]  /*01b0*/  @!P2 VIADD R5, R5, 0x1 ;  /* 0x000000010505a836 */ /* 0x000fe20000000000 */
[----:B------:R-:W-:Y:S02]  /*01c0*/  ISETP.NE.AND P2, PT, R3, RZ, PT ;  /* 0x000000ff0300720c */ /* 0x000fe40003f45270 */
[----:B------:R-:W-:Y:S02]  /*01d0*/  ISETP.GE.U32.AND P0, PT, R4, R11, PT ;  /* 0x0000000b0400720c */ /* 0x000fe40003f06070 */
[----:B------:R-:W-:-:S04]  /*01e0*/  LOP3.LUT R4, R0, R3, RZ, 0x3c, !PT ;  /* 0x0000000300047212 */ /* 0x000fc800078e3cff */
[----:B------:R-:W-:-:S07]  /*01f0*/  ISETP.GE.AND P1, PT, R4, RZ, PT ;  /* 0x000000ff0400720c */ /* 0x000fce0003f26270 */
[----:B------:R-:W-:-:S06]  /*0200*/  @P0 IADD3 R5, PT, PT, R5, 0x1, RZ ;  /* 0x0000000105050810 */ /* 0x000fcc0007ffe0ff */
[----:B------:R-:W-:Y:S02]  /*0210*/  @!P1 IADD3 R5, PT, PT, -R5, RZ, RZ ;  /* 0x000000ff05059210 */ /* 0x000fe40007ffe1ff */
[----:B------:R-:W-:-:S04]  /*0220*/  @!P2 LOP3.LUT R5, RZ, R3, RZ, 0x33, !PT ;  /* 0x00000003ff05a212 */ /* 0x000fc800078e33ff */
[----:B------:R-:W-:Y:S01]  /*0230*/  ISETP.NE.AND P1, PT, R5, UR4, PT ;  /* 0x0000000405007c0c */ /* 0x000fe2000bf25270 */
[----:B------:R-:W-:Y:S01]  /*0240*/  IMAD.MOV R4, RZ, RZ, -R5 ;  /* 0x000000ffff047224 */ /* 0x000fe200078e0a05 */
[----:B------:R-:W0:Y:S03]  /*0250*/  LDCU.64 UR4, c[0x0][0x358] ;  /* 0x00006b00ff0477ac */ /* 0x000e260008000a00 */
[----:B------:R-:W-:-:S05]  /*0260*/  IMAD R4, R3, R4, R0 ;  /* 0x0000000403047224 */ /* 0x000fca00078e0200 */
[----:B------:R-:W-:-:S04]  /*0270*/  ISETP.NE.AND P0, PT, R4, R7, PT ;  /* 0x000000070400720c */ /* 0x000fc80003f05270 */
[----:B------:R-:W-:-:S04]  /*0280*/  ISETP.NE.AND P0, PT, R4, RZ, P0 ;  /* 0x000000ff0400720c */ /* 0x000fc80000705270 */
[----:B------:R-:W-:-:S13]  /*0290*/  ISETP.NE.AND P0, PT, R5, RZ, P0 ;  /* 0x000000ff0500720c */ /* 0x000fda0000705270 */
[----:B0-----:R-:W-:Y:S05]  /*02a0*/  @P0 BRA P1, `(.L_x_6) ;  /* 0x00000000001c0947 */ /* 0x001fea0000800000 */
[----:B------:R-:W0:Y:S08]  /*02b0*/  LDC.64 R2, c[0x0][0x380] ;  /* 0x0000e000ff027b82 */ /* 0x000e300000000a00 */
[----:B------:R-:W1:Y:S01]  /*02c0*/  LDC.64 R4, c[0x0][0x388] ;  /* 0x0000e200ff047b82 */ /* 0x000e620000000a00 */
[----:B0-----:R-:W-:-:S06]  /*02d0*/  IMAD.WIDE R2, R0, 0x4, R2 ;  /* 0x0000000400027825 */ /* 0x001fcc00078e0202 */
[----:B------:R-:W2:Y:S01]  /*02e0*/  LDG.E R3, desc[UR4][R2.64] ;  /* 0x0000000402037981 */ /* 0x000ea2000c1e1900 */
[----:B-1----:R-:W-:-:S05]  /*02f0*/  IMAD.WIDE R4, R0, 0x4, R4 ;  /* 0x0000000400047825 */ /* 0x002fca00078e0204 */
[----:B--2---:R-:W-:Y:S01]  /*0300*/  STG.E desc[UR4][R4.64], R3 ;  /* 0x0000000304007986 */ /* 0x004fe2000c101904 */
[----:B------:R-:W-:Y:S05]  /*0310*/  EXIT ;  /* 0x000000000000794d */ /* 0x000fea0003800000 */
.L_x_6:
[----:B------:R-:W0:Y:S01]  /*0320*/  LDC.64 R6, c[0x0][0x380] ;  /* 0x0000e000ff067b82 */ /* 0x000e220000000a00 */
[----:B------:R-:W-:Y:S01]  /*0330*/  IADD3 R9, PT, PT, -R3, RZ, RZ ;  /* 0x000000ff03097210 */ /* 0x000fe20007ffe1ff */
[-C--:B------:R-:W-:Y:S01]  /*0340*/  IMAD R8, R8, R3.reuse, R3 ;  /* 0x0000000308087224 */ /* 0x080fe200078e0203 */
[----:B------:R-:W-:-:S03]  /*0350*/  IADD3 R5, PT, PT, R0, R3, RZ ;  /* 0x0000000300057210 */ /* 0x000fc60007ffe0ff */
[----:B------:R-:W-:-:S05]  /*0360*/  IMAD R9, R9, 0x2, R8 ;  /* 0x0000000209097824 */ /* 0x000fca00078e0208 */
[----:B------:R-:W-:Y:S01]  /*0370*/  IADD3 R9, PT, PT, R2, R9, RZ ;  /* 0x0000000902097210 */ /* 0x000fe20007ffe0ff */
[----:B0-----:R-:W-:-:S04]  /*0380*/  IMAD.WIDE R4, R5, 0x4, R6 ;  /* 0x0000000405047825 */ /* 0x001fc800078e0206 */
[----:B------:R-:W-:Y:S02]  /*0390*/  IMAD.WIDE R6, R9, 0x4, R6 ;  /* 0x0000000409067825 */ /* 0x000fe400078e0206 */
[----:B------:R-:W2:Y:S01]  /*03a0*/  LDG.E R4, desc[UR4][R4.64] ;  /* 0x0000000404047981 */ /* 0x000ea2000c1e1900 */
[----:B------:R-:W0:Y:S01]  /*03b0*/  LDC.64 R8, c[0x0][0x388] ;  /* 0x0000e200ff087b82 */ /* 0x000e220000000a00 */
[----:B------:R-:W-:Y:S02]  /*03c0*/  IMAD.WIDE R2, R3, 0x4, R6 ;  /* 0x0000000403027825 */ /* 0x000fe400078e0206 */
[----:B------:R-:W2:Y:S04]  /*03d0*/  LDG.E R7, desc[UR4][R6.64] ;  /* 0x0000000406077981 */ /* 0x000ea8000c1e1900 */
[----:B------:R-:W3:Y:S04]  /*03e0*/  LDG.E R11, desc[UR4][R2.64+0x4] ;  /* 0x00000404020b7981 */ /* 0x000ee8000c1e1900 */
[----:B------:R-:W4:Y:S01]  /*03f0*/  LDG.E R13, desc[UR4][R2.64+-0x4] ;  /* 0xfffffc04020d7981 */ /* 0x000f22000c1e1900 */
[----:B0-----:R-:W-:-:S04]  /*0400*/  IMAD.WIDE R8, R0, 0x4, R8 ;  /* 0x0000000400087825 */ /* 0x001fc800078e0208 */
[----:B--2---:R-:W-:-:S04]  /*0410*/  FADD R10, R4, R7 ;  /* 0x00000007040a7221 */ /* 0x004fc80000000000 */
[----:B---3--:R-:W-:-:S04]  /*0420*/  FADD R10, R10, R11 ;  /* 0x0000000b0a0a7221 */ /* 0x008fc80000000000 */
[----:B----4-:R-:W-:-:S04]  /*0430*/  FADD R10, R10, R13 ;  /* 0x0000000d0a0a7221 */ /* 0x010fc80000000000 */
[----:B------:R-:W-:-:S05]  /*0440*/  FMUL R11, R10, 0.25 ;  /* 0x3e8000000a0b7820 */ /* 0x000fca0000400000 */
[----:B------:R-:W-:Y:S01]  /*0450*/  STG.E desc[UR4][R8.64], R11 ;  /* 0x0000000b08007986 */ /* 0x000fe2000c101904 */
[----:B------:R-:W-:Y:S05]  /*0460*/  EXIT ;  /* 0x000000000000794d */ /* 0x000fea0003800000 */
.L_x_7:
        /* <DEDUP_REMOVED lines=9> */
.L_x_9:


//--------------------- .nv.shared._Z18laplaceSolvershmemPfS_ii --------------------------
	.section	.nv.shared._Z18laplaceSolvershmemPfS_ii,"aw",@nobits
	.sectionflags	@""
	.align	4
.nv.shared._Z18laplaceSolvershmemPfS_ii:
	.zero		9744


//--------------------- .nv.shared.reserved.0     --------------------------
	.section	.nv.shared.reserved.0,"aw",@nobits
	.weak		__nv_reservedSMEM_offset_0_alias
	.size		__nv_reservedSMEM_offset_0_alias, 0, 64
	.other		__nv_reservedSMEM_offset_0_alias,@"STO_CUDA_RESERVED_SHARED STV_DEFAULT"
__nv_reservedSMEM_offset_0_alias:
	.zero		0
	.zero		64


//--------------------- .nv.constant0._Z18laplaceSolvershmemPfS_ii --------------------------
	.section	.nv.constant0._Z18laplaceSolvershmemPfS_ii,"a",@progbits
	.sectionflags	@""
	.align	4
.nv.constant0._Z18laplaceSolvershmemPfS_ii:
	.zero		920


//--------------------- .nv.constant0._Z13laplaceSolverPfS_ii --------------------------
	.section	.nv.constant0._Z13laplaceSolverPfS_ii,"a",@progbits
	.sectionflags	@""
	.align	4
.nv.constant0._Z13laplaceSolverPfS_ii:
	.zero		920


//--------------------- SYMBOLS --------------------------

	.type		.nv.reservedSmem.offset0,@object
	.size		.nv.reservedSmem.offset0,0x4
	.type		.nv.reservedSmem.cap,@object
	.size		.nv.reservedSmem.cap,0x4
